//
// Generated by NVIDIA NVVM Compiler
//
// Compiler Build ID: CL-36424714
// Cuda compilation tools, release 13.0, V13.0.88
// Based on NVVM 20.0.0
//

.version 9.0
.target sm_100
.address_size 64

	// .globl	_Z6kernelPfS_ii
// _ZZ6kernelPfS_iiE2sm has been demoted

.visible .entry _Z6kernelPfS_ii(
	.param .u64 .ptr .align 1 _Z6kernelPfS_ii_param_0,
	.param .u64 .ptr .align 1 _Z6kernelPfS_ii_param_1,
	.param .u32 _Z6kernelPfS_ii_param_2,
	.param .u32 _Z6kernelPfS_ii_param_3
)
{
	.reg .pred 	%p<7>;
	.reg .b32 	%r<29>;
	.reg .b32 	%f<7>;
	.reg .b64 	%rd<9>;
	// demoted variable
	.shared .align 4 .b8 _ZZ6kernelPfS_iiE2sm[512];
	ld.param.u64 	%rd1, [_Z6kernelPfS_ii_param_0];
	ld.param.u64 	%rd2, [_Z6kernelPfS_ii_param_1];
	ld.param.u32 	%r12, [_Z6kernelPfS_ii_param_2];
	ld.param.u32 	%r13, [_Z6kernelPfS_ii_param_3];
	mov.u32 	%r1, %tid.x;
	mov.u32 	%r14, %ctaid.x;
	mov.u32 	%r2, %ntid.x;
	mad.lo.s32 	%r3, %r14, %r2, %r1;
	mov.u32 	%r4, %tid.y;
	mov.u32 	%r15, %ctaid.y;
	mov.u32 	%r16, %ntid.y;
	mad.lo.s32 	%r5, %r15, %r16, %r4;
	setp.ge.s32 	%p1, %r5, %r12;
	setp.ge.s32 	%p2, %r3, %r13;
	or.pred  	%p3, %p1, %p2;
	@%p3 bra 	$L__BB0_8;
	cvta.to.global.u64 	%rd3, %rd1;
	mad.lo.s32 	%r17, %r12, %r5, %r3;
	mul.wide.s32 	%rd4, %r17, 4;
	add.s64 	%rd5, %rd3, %rd4;
	ld.global.f32 	%f1, [%rd5];
	mul.lo.s32 	%r6, %r4, %r2;
	add.s32 	%r18, %r6, %r1;
	shl.b32 	%r19, %r18, 2;
	mov.u32 	%r20, _ZZ6kernelPfS_iiE2sm;
	add.s32 	%r7, %r20, %r19;
	st.shared.f32 	[%r7], %f1;
	bar.sync 	0;
	setp.lt.u32 	%p4, %r2, 2;
	@%p4 bra 	$L__BB0_6;
	shr.u32 	%r28, %r2, 1;
	mad.lo.s32 	%r9, %r1, %r2, %r1;
$L__BB0_3:
	setp.ge.u32 	%p5, %r1, %r28;
	@%p5 bra 	$L__BB0_5;
	add.s32 	%r21, %r9, %r28;
	shl.b32 	%r22, %r21, 2;
	add.s32 	%r24, %r20, %r22;
	ld.shared.f32 	%f2, [%r24];
	ld.shared.f32 	%f3, [%r7];
	add.f32 	%f4, %f2, %f3;
	st.shared.f32 	[%r7], %f4;
$L__BB0_5:
	bar.sync 	0;
	add.s32 	%r28, %r28, 1;
	bra.uni 	$L__BB0_3;
$L__BB0_6:
	setp.ne.s32 	%p6, %r1, 0;
	@%p6 bra 	$L__BB0_8;
	cvta.to.global.u64 	%rd6, %rd2;
	mul.wide.u32 	%rd7, %r5, 4;
	add.s64 	%rd8, %rd6, %rd7;
	shl.b32 	%r25, %r6, 2;
	add.s32 	%r27, %r20, %r25;
	ld.shared.f32 	%f5, [%r27];
	atom.global.add.f32 	%f6, [%rd8], %f5;
$L__BB0_8:
	ret;

}


// ===== COMPILED SASS (sm_100) =====

	.target	sm_100

	.elftype	@"ET_EXEC"


//--------------------- .note.nv.tkinfo           --------------------------
	.section	.note.nv.tkinfo,"",@"SHT_NOTE"
	.sectionflags	@"SHF_NOTE_NV_TKINFO"
	.tkinfo
        /*0018*/ 	.word	0x00000002
        /*0030*/ 	.string	""
        /*0030*/ 	.string	"ptxas"
        /*0030*/ 	.string	"Cuda compilation tools, release 13.0, V13.0.88"
        /*0030*/ 	.string	"Build cuda_13.0.r13.0/compiler.36424714_0"
        /*0030*/ 	.string	"-arch sm_100 -m 64 "



//--------------------- .note.nv.cuinfo           --------------------------
	.section	.note.nv.cuinfo,"",@"SHT_NOTE"
	.sectionflags	@"SHF_NOTE_NV_CUINFO"
        /*0018*/ 	.short	0x0002
        /*001a*/ 	.short	0x0064
        /*001c*/ 	.short	0x0082
	.zero		2


//--------------------- .nv.info                  --------------------------
	.section	.nv.info,"",@"SHT_CUDA_INFO"
	.align	4


	//----- nvinfo : EIATTR_REGCOUNT
	.align		4
        /*0000*/ 	.byte	0x04, 0x2f
        /*0002*/ 	.short	(.L_1 - .L_0)
	.align		4
.L_0:
        /*0004*/ 	.word	index@(_Z6kernelPfS_ii)
        /*0008*/ 	.word	0x0000000c


	//----- nvinfo : EIATTR_FRAME_SIZE
	.align		4
.L_1:
        /*000c*/ 	.byte	0x04, 0x11
        /*000e*/ 	.short	(.L_3 - .L_2)
	.align		4
.L_2:
        /*0010*/ 	.word	index@(_Z6kernelPfS_ii)
        /*0014*/ 	.word	0x00000000


	//----- nvinfo : EIATTR_MIN_STACK_SIZE
	.align		4
.L_3:
        /*0018*/ 	.byte	0x04, 0x12
        /*001a*/ 	.short	(.L_5 - .L_4)
	.align		4
.L_4:
        /*001c*/ 	.word	index@(_Z6kernelPfS_ii)
        /*0020*/ 	.word	0x00000000
.L_5:


//--------------------- .nv.compat                --------------------------
	.section	.nv.compat,"",@"SHT_CUDA_COMPAT_INFO"
	.align	4
        /*0000*/ 	.byte	0x02, 0x09, 0x00, 0x00, 0x02, 0x02, 0x01, 0x00, 0x02, 0x05, 0x05, 0x00, 0x03, 0x07, 0x01, 0x01
        /*0010*/ 	.byte	0x02, 0x03, 0x00, 0x00, 0x02, 0x06, 0x01, 0x00, 0x04, 0x0b, 0x08, 0x00, 0x09, 0x00, 0x00, 0x00
        /*0020*/ 	.byte	0x00, 0x00, 0x00, 0x00


//--------------------- .nv.info._Z6kernelPfS_ii  --------------------------
	.section	.nv.info._Z6kernelPfS_ii,"",@"SHT_CUDA_INFO"
	.sectionflags	@""
	.align	4


	//----- nvinfo : EIATTR_CUDA_API_VERSION
	.align		4
        /*0000*/ 	.byte	0x04, 0x37
        /*0002*/ 	.short	(.L_7 - .L_6)
.L_6:
        /*0004*/ 	.word	0x00000082


	//----- nvinfo : EIATTR_KPARAM_INFO
	.align		4
.L_7:
        /*0008*/ 	.byte	0x04, 0x17
        /*000a*/ 	.short	(.L_9 - .L_8)
.L_8:
        /*000c*/ 	.word	0x00000000
        /*0010*/ 	.short	0x0003
        /*0012*/ 	.short	0x0014
        /*0014*/ 	.byte	0x00, 0xf0, 0x11, 0x00


	//----- nvinfo : EIATTR_KPARAM_INFO
	.align		4
.L_9:
        /*0018*/ 	.byte	0x04, 0x17
        /*001a*/ 	.short	(.L_11 - .L_10)
.L_10:
        /*001c*/ 	.word	0x00000000
        /*0020*/ 	.short	0x0002
        /*0022*/ 	.short	0x0010
        /*0024*/ 	.byte	0x00, 0xf0, 0x11, 0x00


	//----- nvinfo : EIATTR_KPARAM_INFO
	.align		4
.L_11:
        /*0028*/ 	.byte	0x04, 0x17
        /*002a*/ 	.short	(.L_13 - .L_12)
.L_12:
        /*002c*/ 	.word	0x00000000
        /*0030*/ 	.short	0x0001
        /*0032*/ 	.short	0x0008
        /*0034*/ 	.byte	0x00, 0xf5, 0x21, 0x00


	//----- nvinfo : EIATTR_KPARAM_INFO
	.align		4
.L_13:
        /*0038*/ 	.byte	0x04, 0x17
        /*003a*/ 	.short	(.L_15 - .L_14)
.L_14:
        /*003c*/ 	.word	0x00000000
        /*0040*/ 	.short	0x0000
        /*0042*/ 	.short	0x0000
        /*0044*/ 	.byte	0x00, 0xf5, 0x21, 0x00


	//----- nvinfo : EIATTR_SPARSE_MMA_MASK
	.align		4
.L_15:
        /*0048*/ 	.byte	0x03, 0x50
        /*004a*/ 	.short	0x0000


	//----- nvinfo : EIATTR_MAXREG_COUNT
	.align		4
        /*004c*/ 	.byte	0x03, 0x1b
        /*004e*/ 	.short	0x00ff


	//----- nvinfo : EIATTR_NUM_BARRIERS
	.align		4
        /*0050*/ 	.byte	0x02, 0x4c
        /*0052*/ 	.byte	0x01
	.zero		1


	//----- nvinfo : EIATTR_MERCURY_ISA_VERSION
	.align		4
        /*0054*/ 	.byte	0x03, 0x5f
        /*0056*/ 	.short	0x0101


	//----- nvinfo : EIATTR_VRC_CTA_INIT_COUNT
	.align		4
        /*0058*/ 	.byte	0x02, 0x4a
	.zero		1
	.zero		1


	//----- nvinfo : EIATTR_EXIT_INSTR_OFFSETS
	.align		4
        /*005c*/ 	.byte	0x04, 0x1c
        /*005e*/ 	.short	(.L_17 - .L_16)


	//   ....[0]....
.L_16:
        /*0060*/ 	.word	0x000000c0


	//   ....[1]....
        /*0064*/ 	.word	0x00000290


	//   ....[2]....
        /*0068*/ 	.word	0x000002f0


	//----- nvinfo : EIATTR_CBANK_PARAM_SIZE
	.align		4
.L_17:
        /*006c*/ 	.byte	0x03, 0x19
        /*006e*/ 	.short	0x0018


	//----- nvinfo : EIATTR_PARAM_CBANK
	.align		4
        /*0070*/ 	.byte	0x04, 0x0a
        /*0072*/ 	.short	(.L_19 - .L_18)
	.align		4
.L_18:
        /*0074*/ 	.word	index@(.nv.constant0._Z6kernelPfS_ii)
        /*0078*/ 	.short	0x0380
        /*007a*/ 	.short	0x0018


	//----- nvinfo : EIATTR_SW_WAR
	.align		4
.L_19:
        /*007c*/ 	.byte	0x04, 0x36
        /*007e*/ 	.short	(.L_21 - .L_20)
.L_20:
        /*0080*/ 	.word	0x00000008
.L_21:


//--------------------- .nv.callgraph             --------------------------
	.section	.nv.callgraph,"",@"SHT_CUDA_CALLGRAPH"
	.align	4
	.sectionentsize	8
	.align		4
        /*0000*/ 	.word	0x00000000
	.align		4
        /*0004*/ 	.word	0xffffffff
	.align		4
        /*0008*/ 	.word	0x00000000
	.align		4
        /*000c*/ 	.word	0xfffffffe
	.align		4
        /*0010*/ 	.word	0x00000000
	.align		4
        /*0014*/ 	.word	0xfffffffd
	.align		4
        /*0018*/ 	.word	0x00000000
	.align		4
        /*001c*/ 	.word	0xfffffffc


//--------------------- .text._Z6kernelPfS_ii     --------------------------
	.section	.text._Z6kernelPfS_ii,"ax",@progbits
	.align	128
        .global         _Z6kernelPfS_ii
        .type           _Z6kernelPfS_ii,@function
        .size           _Z6kernelPfS_ii,(.L_x_3 - _Z6kernelPfS_ii)
        .other          _Z6kernelPfS_ii,@"STO_CUDA_ENTRY STV_DEFAULT"
_Z6kernelPfS_ii:
.text._Z6kernelPfS_ii:
[----:B------:R-:W-:Y:S01]  /*0000*/  LDC R1, c[0x0][0x37c] ;  /* 0x0000df00ff017b82 */ /* 0x000fe20000000800 */
[----:B------:R-:W0:Y:S07]  /*0010*/  S2R R6, SR_TID.X ;  /* 0x0000000000067919 */ /* 0x000e2e0000002100 */
[----:B------:R-:W0:Y:S01]  /*0020*/  S2UR UR4, SR_CTAID.X ;  /* 0x00000000000479c3 */ /* 0x000e220000002500 */
[----:B------:R-:W1:Y:S01]  /*0030*/  LDCU.64 UR8, c[0x0][0x390] ;  /* 0x00007200ff0877ac */ /* 0x000e620008000a00 */
[----:B------:R-:W2:Y:S06]  /*0040*/  S2R R4, SR_TID.Y ;  /* 0x0000000000047919 */ /* 0x000eac0000002200 */
[----:B------:R-:W0:Y:S08]  /*0050*/  LDC R9, c[0x0][0x360] ;  /* 0x0000d800ff097b82 */ /* 0x000e300000000800 */
[----:B------:R-:W2:Y:S08]  /*0060*/  S2UR UR5, SR_CTAID.Y ;  /* 0x00000000000579c3 */ /* 0x000eb00000002600 */
[----:B------:R-:W2:Y:S01]  /*0070*/  LDC R5, c[0x0][0x364] ;  /* 0x0000d900ff057b82 */ /* 0x000ea20000000800 */
[----:B0-----:R-:W-:-:S05]  /*0080*/  IMAD R0, R9, UR4, R6 ;  /* 0x0000000409007c24 */ /* 0x001fca000f8e0206 */
[----:B-1----:R-:W-:Y:S01]  /*0090*/  ISETP.GE.AND P0, PT, R0, UR9, PT ;  /* 0x0000000900007c0c */ /* 0x002fe2000bf06270 */
[----:B--2---:R-:W-:-:S05]  /*00a0*/  IMAD R5, R5, UR5, R4 ;  /* 0x0000000505057c24 */ /* 0x004fca000f8e0204 */
[----:B------:R-:W-:-:S13]  /*00b0*/  ISETP.GE.OR P0, PT, R5, UR8, P0 ;  /* 0x0000000805007c0c */ /* 0x000fda0008706670 */
[----:B------:R-:W-:Y:S05]  /*00c0*/  @P0 EXIT ;  /* 0x000000000000094d */ /* 0x000fea0003800000 */
[----:B------:R-:W0:Y:S01]  /*00d0*/  LDC.64 R2, c[0x0][0x380] ;  /* 0x0000e000ff027b82 */ /* 0x000e220000000a00 */
[----:B------:R-:W1:Y:S01]  /*00e0*/  LDCU.64 UR6, c[0x0][0x358] ;  /* 0x00006b00ff0677ac */ /* 0x000e620008000a00 */
[----:B------:R-:W-:-:S04]  /*00f0*/  IMAD R7, R5, UR8, R0 ;  /* 0x0000000805077c24 */ /* 0x000fc8000f8e0200 */
[----:B0-----:R-:W-:-:S06]  /*0100*/  IMAD.WIDE R2, R7, 0x4, R2 ;  /* 0x0000000407027825 */ /* 0x001fcc00078e0202 */
[----:B-1----:R-:W2:Y:S01]  /*0110*/  LDG.E R2, desc[UR6][R2.64] ;  /* 0x0000000602027981 */ /* 0x002ea2000c1e1900 */
[----:B------:R-:W0:Y:S01]  /*0120*/  S2UR UR5, SR_CgaCtaId ;  /* 0x00000000000579c3 */ /* 0x000e220000008800 */
[C---:B------:R-:W-:Y:S01]  /*0130*/  IMAD R0, R9.reuse, R4, RZ ;  /* 0x0000000409007224 */ /* 0x040fe200078e02ff */
[----:B------:R-:W-:Y:S01]  /*0140*/  UMOV UR4, 0x400 ;  /* 0x0000040000047882 */ /* 0x000fe20000000000 */
[----:B------:R-:W-:Y:S02]  /*0150*/  ISETP.GE.U32.AND P0, PT, R9, 0x2, PT ;  /* 0x000000020900780c */ /* 0x000fe40003f06070 */
[----:B------:R-:W-:Y:S01]  /*0160*/  IMAD.IADD R4, R0, 0x1, R6 ;  /* 0x0000000100047824 */ /* 0x000fe200078e0206 */
[----:B------:R-:W-:Y:S01]  /*0170*/  ISETP.NE.AND P1, PT, R6, RZ, PT ;  /* 0x000000ff0600720c */ /* 0x000fe20003f25270 */
[----:B0-----:R-:W-:-:S06]  /*0180*/  ULEA UR4, UR5, UR4, 0x18 ;  /* 0x0000000405047291 */ /* 0x001fcc000f8ec0ff */
[----:B------:R-:W-:-:S05]  /*0190*/  LEA R7, R4, UR4, 0x2 ;  /* 0x0000000404077c11 */ /* 0x000fca000f8e10ff */
[----:B--2---:R0:W-:Y:S01]  /*01a0*/  STS [R7], R2 ;  /* 0x0000000207007388 */ /* 0x0041e20000000800 */
[----:B------:R-:W-:Y:S06]  /*01b0*/  BAR.SYNC.DEFER_BLOCKING 0x0 ;  /* 0x0000000000007b1d */ /* 0x000fec0000010000 */
[----:B------:R-:W-:Y:S05]  /*01c0*/  @!P0 BRA `(.L_x_0) ;  /* 0x0000000000308947 */ /* 0x000fea0003800000 */
[----:B------:R-:W-:Y:S01]  /*01d0*/  SHF.R.U32.HI R3, RZ, 0x1, R9 ;  /* 0x00000001ff037819 */ /* 0x000fe20000011609 */
[----:B------:R-:W-:-:S07]  /*01e0*/  IMAD R0, R6, R9, R6 ;  /* 0x0000000906007224 */ /* 0x000fce00078e0206 */
.L_x_1:
[----:B------:R-:W-:-:S13]  /*01f0*/  ISETP.GE.U32.AND P0, PT, R6, R3, PT ;  /* 0x000000030600720c */ /* 0x000fda0003f06070 */
[----:B0-----:R-:W-:Y:S01]  /*0200*/  @!P0 IADD3 R2, PT, PT, R0, R3, RZ ;  /* 0x0000000300028210 */ /* 0x001fe20007ffe0ff */
[----:B------:R-:W-:Y:S01]  /*0210*/  @!P0 LDS R5, [R7] ;  /* 0x0000000007058984 */ /* 0x000fe20000000800 */
[----:B------:R-:W-:Y:S02]  /*0220*/  VIADD R3, R3, 0x1 ;  /* 0x0000000103037836 */ /* 0x000fe40000000000 */
[----:B------:R-:W-:-:S06]  /*0230*/  @!P0 LEA R2, R2, UR4, 0x2 ;  /* 0x0000000402028c11 */ /* 0x000fcc000f8e10ff */
[----:B------:R-:W0:Y:S02]  /*0240*/  @!P0 LDS R2, [R2] ;  /* 0x0000000002028984 */ /* 0x000e240000000800 */
[----:B01----:R-:W-:-:S05]  /*0250*/  @!P0 FADD R4, R2, R5 ;  /* 0x0000000502048221 */ /* 0x003fca0000000000 */
[----:B------:R1:W-:Y:S01]  /*0260*/  @!P0 STS [R7], R4 ;  /* 0x0000000407008388 */ /* 0x0003e20000000800 */
[----:B------:R-:W-:Y:S06]  /*0270*/  BAR.SYNC.DEFER_BLOCKING 0x0 ;  /* 0x0000000000007b1d */ /* 0x000fec0000010000 */
[----:B------:R-:W-:Y:S05]  /*0280*/  BRA `(.L_x_1) ;  /* 0xfffffffc00d87947 */ /* 0x000fea000383ffff */
.L_x_0:
[----:B------:R-:W-:Y:S05]  /*0290*/  @P1 EXIT ;  /* 0x000000000000194d */ /* 0x000fea0003800000 */
[----:B------:R-:W-:Y:S01]  /*02a0*/  LEA R0, R0, UR4, 0x2 ;  /* 0x0000000400007c11 */ /* 0x000fe2000f8e10ff */
[----:B0-----:R-:W0:Y:S04]  /*02b0*/  LDC.64 R2, c[0x0][0x388] ;  /* 0x0000e200ff027b82 */ /* 0x001e280000000a00 */
[----:B------:R-:W1:Y:S01]  /*02c0*/  LDS R7, [R0] ;  /* 0x0000000000077984 */ /* 0x000e620000000800 */
[----:B0-----:R-:W-:-:S05]  /*02d0*/  IMAD.WIDE.U32 R2, R5, 0x4, R2 ;  /* 0x0000000405027825 */ /* 0x001fca00078e0002 */
[----:B-1----:R-:W-:Y:S01]  /*02e0*/  REDG.E.ADD.F32.FTZ.RN.STRONG.GPU desc[UR6][R2.64], R7 ;  /* 0x00000007020079a6 */ /* 0x002fe2000c12f306 */
[----:B------:R-:W-:Y:S05]  /*02f0*/  EXIT ;  /* 0x000000000000794d */ /* 0x000fea0003800000 */
.L_x_2:
[----:B------:R-:W-:-:S00]  /*0300*/  BRA `(.L_x_2) ;  /* 0xfffffffc00fc7947 */ /* 0x000fc0000383ffff */
[----:B------:R-:W-:-:S00]  /*0310*/  NOP ;  /* 0x0000000000007918 */ /* 0x000fc00000000000 */
        /* <DEDUP_REMOVED lines=14> */
.L_x_3:


//--------------------- .nv.shared._Z6kernelPfS_ii --------------------------
	.section	.nv.shared._Z6kernelPfS_ii,"aw",@nobits
	.sectionflags	@""
	.align	4
.nv.shared._Z6kernelPfS_ii:
	.zero		1536


//--------------------- .nv.shared.reserved.0     --------------------------
	.section	.nv.shared.reserved.0,"aw",@nobits
	.weak		__nv_reservedSMEM_offset_0_alias
	.size		__nv_reservedSMEM_offset_0_alias, 0, 64
	.other		__nv_reservedSMEM_offset_0_alias,@"STO_CUDA_RESERVED_SHARED STV_DEFAULT"
__nv_reservedSMEM_offset_0_alias:
	.zero		0
	.zero		64


//--------------------- .nv.constant0._Z6kernelPfS_ii --------------------------
	.section	.nv.constant0._Z6kernelPfS_ii,"a",@progbits
	.sectionflags	@""
	.align	4
.nv.constant0._Z6kernelPfS_ii:
	.zero		920


//--------------------- SYMBOLS --------------------------

	.type		.nv.reservedSmem.offset0,@object
	.size		.nv.reservedSmem.offset0,0x4
	.type		.nv.reservedSmem.cap,@object
	.size		.nv.reservedSmem.cap,0x4
